	.headerflags	@"EF_CUDA_TEXMODE_UNIFIED EF_CUDA_64BIT_ADDRESS EF_CUDA_ACCELERATORS EF_CUDA_SM90 EF_CUDA_VIRTUAL_SM(EF_CUDA_SM90)"
	.elftype	@"ET_EXEC"


//--------------------- .nv.info                  --------------------------
	.section	.nv.info,"",@"SHT_CUDA_INFO"
	.align	4


	//----- nvinfo : EIATTR_REGCOUNT
	.align		4
        /*0000*/ 	.byte	0x04, 0x2f
        /*0002*/ 	.short	(.L_3 - .L_2)
	.align		4
.L_2:
        /*0004*/ 	.word	index@(triton_poi_fused__native_batch_norm_legit_no_training_relu_46)
        /*0008*/ 	.word	0x00000026


	//----- nvinfo : EIATTR_MIN_STACK_SIZE
	.align		4
.L_3:
        /*000c*/ 	.byte	0x04, 0x12
        /*000e*/ 	.short	(.L_5 - .L_4)
	.align		4
.L_4:
        /*0010*/ 	.word	index@(triton_poi_fused__native_batch_norm_legit_no_training_relu_46)
        /*0014*/ 	.word	0x00000000


	//----- nvinfo : EIATTR_FRAME_SIZE
	.align		4
.L_5:
        /*0018*/ 	.byte	0x04, 0x11
        /*001a*/ 	.short	(.L_7 - .L_6)
	.align		4
.L_6:
        /*001c*/ 	.word	index@(triton_poi_fused__native_batch_norm_legit_no_training_relu_46)
        /*0020*/ 	.word	0x00000000


	//----- nvinfo : EIATTR_MIN_STACK_SIZE
	.align		4
.L_7:
        /*0024*/ 	.byte	0x04, 0x12
        /*0026*/ 	.short	(.L_9 - .L_8)
	.align		4
.L_8:
        /*0028*/ 	.word	index@(triton_poi_fused__native_batch_norm_legit_no_training_relu_46)
        /*002c*/ 	.word	0x00000000
.L_9:


//--------------------- .nv.info.triton_poi_fused__native_batch_norm_legit_no_training_relu_46 --------------------------
	.section	.nv.info.triton_poi_fused__native_batch_norm_legit_no_training_relu_46,"",@"SHT_CUDA_INFO"
	.sectionflags	@""
	.align	4


	//----- nvinfo : EIATTR_CUDA_API_VERSION
	.align		4
        /*0000*/ 	.byte	0x04, 0x37
        /*0002*/ 	.short	(.L_11 - .L_10)
.L_10:
        /*0004*/ 	.word	0x0000007c


	//----- nvinfo : EIATTR_KPARAM_INFO
	.align		4
.L_11:
        /*0008*/ 	.byte	0x04, 0x17
        /*000a*/ 	.short	(.L_13 - .L_12)
.L_12:
        /*000c*/ 	.word	0x00000000
        /*0010*/ 	.short	0x0006
        /*0012*/ 	.short	0x0030
        /*0014*/ 	.byte	0x00, 0xf0, 0x11, 0x00


	//----- nvinfo : EIATTR_KPARAM_INFO
	.align		4
.L_13:
        /*0018*/ 	.byte	0x04, 0x17
        /*001a*/ 	.short	(.L_15 - .L_14)
.L_14:
        /*001c*/ 	.word	0x00000000
        /*0020*/ 	.short	0x0005
        /*0022*/ 	.short	0x0028
        /*0024*/ 	.byte	0x00, 0xf4, 0x21, 0x00


	//----- nvinfo : EIATTR_KPARAM_INFO
	.align		4
.L_15:
        /*0028*/ 	.byte	0x04, 0x17
        /*002a*/ 	.short	(.L_17 - .L_16)
.L_16:
        /*002c*/ 	.word	0x00000000
        /*0030*/ 	.short	0x0004
        /*0032*/ 	.short	0x0020
        /*0034*/ 	.byte	0x00, 0xf4, 0x21, 0x00


	//----- nvinfo : EIATTR_KPARAM_INFO
	.align		4
.L_17:
        /*0038*/ 	.byte	0x04, 0x17
        /*003a*/ 	.short	(.L_19 - .L_18)
.L_18:
        /*003c*/ 	.word	0x00000000
        /*0040*/ 	.short	0x0003
        /*0042*/ 	.short	0x0018
        /*0044*/ 	.byte	0x00, 0xf4, 0x21, 0x00


	//----- nvinfo : EIATTR_KPARAM_INFO
	.align		4
.L_19:
        /*0048*/ 	.byte	0x04, 0x17
        /*004a*/ 	.short	(.L_21 - .L_20)
.L_20:
        /*004c*/ 	.word	0x00000000
        /*0050*/ 	.short	0x0002
        /*0052*/ 	.short	0x0010
        /*0054*/ 	.byte	0x00, 0xf4, 0x21, 0x00


	//----- nvinfo : EIATTR_KPARAM_INFO
	.align		4
.L_21:
        /*0058*/ 	.byte	0x04, 0x17
        /*005a*/ 	.short	(.L_23 - .L_22)
.L_22:
        /*005c*/ 	.word	0x00000000
        /*0060*/ 	.short	0x0001
        /*0062*/ 	.short	0x0008
        /*0064*/ 	.byte	0x00, 0xf4, 0x21, 0x00


	//----- nvinfo : EIATTR_KPARAM_INFO
	.align		4
.L_23:
        /*0068*/ 	.byte	0x04, 0x17
        /*006a*/ 	.short	(.L_25 - .L_24)
.L_24:
        /*006c*/ 	.word	0x00000000
        /*0070*/ 	.short	0x0000
        /*0072*/ 	.short	0x0000
        /*0074*/ 	.byte	0x00, 0xf4, 0x21, 0x00


	//----- nvinfo : EIATTR_SPARSE_MMA_MASK
	.align		4
.L_25:
        /*0078*/ 	.byte	0x03, 0x50
        /*007a*/ 	.short	0x0000


	//----- nvinfo : EIATTR_MAXREG_COUNT
	.align		4
        /*007c*/ 	.byte	0x03, 0x1b
        /*007e*/ 	.short	0x00ff


	//----- nvinfo : EIATTR_EXIT_INSTR_OFFSETS
	.align		4
        /*0080*/ 	.byte	0x04, 0x1c
        /*0082*/ 	.short	(.L_27 - .L_26)


	//   ....[0]....
.L_26:
        /*0084*/ 	.word	0x00000a50


	//----- nvinfo : EIATTR_REQNTID
	.align		4
.L_27:
        /*0088*/ 	.byte	0x04, 0x10
        /*008a*/ 	.short	(.L_29 - .L_28)
.L_28:
        /*008c*/ 	.word	0x00000080
        /*0090*/ 	.word	0x00000001
        /*0094*/ 	.word	0x00000001


	//----- nvinfo : EIATTR_CBANK_PARAM_SIZE
	.align		4
.L_29:
        /*0098*/ 	.byte	0x03, 0x19
        /*009a*/ 	.short	0x0034


	//----- nvinfo : EIATTR_PARAM_CBANK
	.align		4
        /*009c*/ 	.byte	0x04, 0x0a
        /*009e*/ 	.short	(.L_31 - .L_30)
	.align		4
.L_30:
        /*00a0*/ 	.word	index@(.nv.constant0.triton_poi_fused__native_batch_norm_legit_no_training_relu_46)
        /*00a4*/ 	.short	0x0210
        /*00a6*/ 	.short	0x0034


	//----- nvinfo : EIATTR_SW_WAR
	.align		4
.L_31:
        /*00a8*/ 	.byte	0x04, 0x36
        /*00aa*/ 	.short	(.L_33 - .L_32)
.L_32:
        /*00ac*/ 	.word	0x00000008
.L_33:


//--------------------- .nv.callgraph             --------------------------
	.section	.nv.callgraph,"",@"SHT_CUDA_CALLGRAPH"
	.align	4
	.sectionentsize	8
	.align		4
        /*0000*/ 	.word	0x00000000
	.align		4
        /*0004*/ 	.word	0xffffffff
	.align		4
        /*0008*/ 	.word	0x00000000
	.align		4
        /*000c*/ 	.word	0xfffffffe
	.align		4
        /*0010*/ 	.word	0x00000000
	.align		4
        /*0014*/ 	.word	0xfffffffd
	.align		4
        /*0018*/ 	.word	0x00000000
	.align		4
        /*001c*/ 	.word	0xfffffffc


//--------------------- .nv.constant4             --------------------------
	.section	.nv.constant4,"a",@progbits
	.align	8
	.align		8
.nv.constant4:
        /*0000*/ 	.dword	_$_str
	.align		8
        /*0008*/ 	.dword	_$_str_$_2


//--------------------- .text.triton_poi_fused__native_batch_norm_legit_no_training_relu_46 --------------------------
	.section	.text.triton_poi_fused__native_batch_norm_legit_no_training_relu_46,"ax",@progbits
	.align	128
        .global         triton_poi_fused__native_batch_norm_legit_no_training_relu_46
        .type           triton_poi_fused__native_batch_norm_legit_no_training_relu_46,@function
        .size           triton_poi_fused__native_batch_norm_legit_no_training_relu_46,(.L_x_1 - triton_poi_fused__native_batch_norm_legit_no_training_relu_46)
        .other          triton_poi_fused__native_batch_norm_legit_no_training_relu_46,@"STO_CUDA_ENTRY STV_DEFAULT"
triton_poi_fused__native_batch_norm_legit_no_training_relu_46:
.text.triton_poi_fused__native_batch_norm_legit_no_training_relu_46:
[----:B------:R-:W-:Y:S01]  /*0000*/  LDC R1, c[0x0][0x28] ;  /* 0x00000a00ff017b82 */ /* 0x000fe20000000800 */
[----:B------:R-:W1:Y:S07]  /*0010*/  S2R R0, SR_TID.X ;  /* 0x0000000000007919 */ /* 0x000e6e0000002100 */
[----:B------:R-:W2:Y:S01]  /*0020*/  LDC.64 R16, c[0x0][0x220] ;  /* 0x00008800ff107b82 */ /* 0x000ea20000000a00 */
[----:B------:R-:W-:Y:S01]  /*0030*/  ULDC.64 UR4, c[0x0][0x208] ;  /* 0x0000820000047ab9 */ /* 0x000fe20000000a00 */
[----:B------:R-:W3:Y:S06]  /*0040*/  S2R R3, SR_CTAID.X ;  /* 0x0000000000037919 */ /* 0x000eec0000002500 */
[----:B------:R-:W4:Y:S08]  /*0050*/  LDC.64 R20, c[0x0][0x218] ;  /* 0x00008600ff147b82 */ /* 0x000f300000000a00 */
[----:B------:R-:W5:Y:S08]  /*0060*/  LDC.64 R22, c[0x0][0x210] ;  /* 0x00008400ff167b82 */ /* 0x000f700000000a00 */
[----:B------:R-:W5:Y:S01]  /*0070*/  LDC.64 R32, c[0x0][0x230] ;  /* 0x00008c00ff207b82 */ /* 0x000f620000000a00 */
[----:B-1----:R-:W-:-:S04]  /*0080*/  SHF.L.U32 R0, R0, 0x2, RZ ;  /* 0x0000000200007819 */ /* 0x002fc800000006ff */
[----:B------:R-:W-:-:S04]  /*0090*/  LOP3.LUT R0, R0, 0x1fc, RZ, 0xc0, !PT ;  /* 0x000001fc00007812 */ /* 0x000fc800078ec0ff */
[----:B---3--:R-:W-:-:S05]  /*00a0*/  LEA R2, R3, R0, 0xa ;  /* 0x0000000003027211 */ /* 0x008fca00078e50ff */
[----:B------:R-:W-:-:S05]  /*00b0*/  IMAD.HI R0, R2, 0x2aaaaaab, RZ ;  /* 0x2aaaaaab02007827 */ /* 0x000fca00078e02ff */
[----:B------:R-:W-:-:S04]  /*00c0*/  SHF.R.U32.HI R3, RZ, 0x1f, R0 ;  /* 0x0000001fff037819 */ /* 0x000fc80000011600 */
[----:B------:R-:W-:-:S05]  /*00d0*/  LEA.HI R3, R0, R3, RZ, 0x1a ;  /* 0x0000000300037211 */ /* 0x000fca00078fd0ff */
[----:B------:R-:W-:-:S04]  /*00e0*/  IMAD R19, R3, -0x180, R2 ;  /* 0xfffffe8003137824 */ /* 0x000fc800078e0202 */
[----:B--2---:R-:W-:-:S06]  /*00f0*/  IMAD.WIDE R12, R19, 0x4, R16 ;  /* 0x00000004130c7825 */ /* 0x004fcc00078e0210 */
[----:B------:R-:W2:Y:S01]  /*0100*/  LDG.E.EL.128 R12, desc[UR4][R12.64] ;  /* 0x000000040c0c7981 */ /* 0x000ea2000c2e1d00 */
[----:B------:R-:W-:Y:S01]  /*0110*/  IADD3 R3, R2, 0x200, RZ ;  /* 0x0000020002037810 */ /* 0x000fe20007ffe0ff */
[----:B----4-:R-:W-:-:S04]  /*0120*/  IMAD.WIDE R8, R19, 0x4, R20 ;  /* 0x0000000413087825 */ /* 0x010fc800078e0214 */
[----:B------:R-:W-:Y:S02]  /*0130*/  IMAD.HI R0, R3, 0x2aaaaaab, RZ ;  /* 0x2aaaaaab03007827 */ /* 0x000fe400078e02ff */
[----:B------:R-:W3:Y:S02]  /*0140*/  LDG.E.EL.128 R8, desc[UR4][R8.64] ;  /* 0x0000000408087981 */ /* 0x000ee4000c2e1d00 */
[----:B-----5:R-:W-:Y:S01]  /*0150*/  IMAD.WIDE R22, R2, 0x4, R22 ;  /* 0x0000000402167825 */ /* 0x020fe200078e0216 */
[----:B------:R-:W-:-:S04]  /*0160*/  SHF.R.U32.HI R25, RZ, 0x1f, R0 ;  /* 0x0000001fff197819 */ /* 0x000fc80000011600 */
[----:B------:R-:W3:Y:S01]  /*0170*/  LDG.E.128 R4, desc[UR4][R22.64] ;  /* 0x0000000416047981 */ /* 0x000ee2000c1e1d00 */
[----:B------:R-:W-:-:S03]  /*0180*/  LEA.HI R0, R0, R25, RZ, 0x1a ;  /* 0x0000001900007211 */ /* 0x000fc600078fd0ff */
[----:B------:R1:W4:Y:S02]  /*0190*/  LDG.E.128 R28, desc[UR4][R22.64+0x800] ;  /* 0x00080004161c7981 */ /* 0x000324000c1e1d00 */
[----:B------:R-:W-:-:S04]  /*01a0*/  IMAD R3, R0, -0x180, R3 ;  /* 0xfffffe8000037824 */ /* 0x000fc800078e0203 */
[----:B------:R-:W-:Y:S01]  /*01b0*/  IMAD.WIDE R24, R3, 0x4, R20 ;  /* 0x0000000403187825 */ /* 0x000fe200078e0214 */
[----:B-1----:R-:W1:Y:S05]  /*01c0*/  LDC.64 R22, c[0x0][0x228] ;  /* 0x00008a00ff167b82 */ /* 0x002e6a0000000a00 */
[----:B------:R-:W4:Y:S01]  /*01d0*/  LDG.E.EL.128 R24, desc[UR4][R24.64] ;  /* 0x0000000418187981 */ /* 0x000f22000c2e1d00 */
[----:B------:R-:W-:Y:S01]  /*01e0*/  HFMA2.MMA R0, -RZ, RZ, 1.625, 0 ;  /* 0x3e800000ff007435 */ /* 0x000fe200000001ff */
[----:B-1----:R-:W-:-:S04]  /*01f0*/  IMAD.WIDE R34, R19, 0x4, R22 ;  /* 0x0000000413227825 */ /* 0x002fc800078e0216 */
[----:B--2---:R-:W-:Y:S01]  /*0200*/  FADD R18, R12, 0.0010000000474974513054 ;  /* 0x3a83126f0c127421 */ /* 0x004fe20000000000 */
[----:B------:R-:W-:-:S05]  /*0210*/  FADD R20, R13, 0.0010000000474974513054 ;  /* 0x3a83126f0d147421 */ /* 0x000fca0000000000 */
[----:B------:R-:W1:Y:S01]  /*0220*/  MUFU.SQRT R18, R18 ;  /* 0x0000001200127308 */ /* 0x000e620000002000 */
[----:B------:R-:W-:-:S07]  /*0230*/  FADD R14, R14, 0.0010000000474974513054 ;  /* 0x3a83126f0e0e7421 */ /* 0x000fce0000000000 */
[----:B------:R-:W2:Y:S01]  /*0240*/  MUFU.SQRT R20, R20 ;  /* 0x0000001400147308 */ /* 0x000ea20000002000 */
[----:B------:R-:W-:-:S07]  /*0250*/  FADD R15, R15, 0.0010000000474974513054 ;  /* 0x3a83126f0f0f7421 */ /* 0x000fce0000000000 */
[----:B------:R-:W5:Y:S01]  /*0260*/  MUFU.SQRT R12, R14 ;  /* 0x0000000e000c7308 */ /* 0x000f620000002000 */
[----:B-1----:R-:W-:-:S07]  /*0270*/  FSETP.GT.AND P6, PT, R18, 8.50705917302346158658e+37, PT ;  /* 0x7e8000001200780b */ /* 0x002fce0003fc4000 */
[----:B------:R-:W1:Y:S01]  /*0280*/  MUFU.SQRT R13, R15 ;  /* 0x0000000f000d7308 */ /* 0x000e620000002000 */
[----:B--2---:R-:W-:Y:S02]  /*0290*/  FSETP.GT.AND P5, PT, R20, 8.50705917302346158658e+37, PT ;  /* 0x7e8000001400780b */ /* 0x004fe40003fa4000 */
[----:B------:R-:W-:Y:S02]  /*02a0*/  FSETP.GEU.AND P4, PT, R18, 1.175494350822287508e-38, PT ;  /* 0x008000001200780b */ /* 0x000fe40003f8e000 */
[----:B------:R-:W-:Y:S02]  /*02b0*/  FSETP.GEU.AND P3, PT, R20, 1.175494350822287508e-38, PT ;  /* 0x008000001400780b */ /* 0x000fe40003f6e000 */
[----:B-----5:R-:W-:Y:S01]  /*02c0*/  FSETP.GT.AND P2, PT, R12, 8.50705917302346158658e+37, PT ;  /* 0x7e8000000c00780b */ /* 0x020fe20003f44000 */
[----:B------:R-:W-:Y:S01]  /*02d0*/  @P6 FMUL R18, R18, 0.25 ;  /* 0x3e80000012126820 */ /* 0x000fe20000400000 */
[----:B---3--:R-:W-:Y:S01]  /*02e0*/  FADD R4, R4, -R8 ;  /* 0x8000000804047221 */ /* 0x008fe20000000000 */
[----:B------:R-:W-:-:S02]  /*02f0*/  FSETP.GEU.AND P0, PT, R12, 1.175494350822287508e-38, PT ;  /* 0x008000000c00780b */ /* 0x000fc40003f0e000 */
[----:B------:R-:W-:Y:S02]  /*0300*/  FSEL R8, R0, 1, P6 ;  /* 0x3f80000000087808 */ /* 0x000fe40003000000 */
[----:B------:R-:W-:Y:S01]  /*0310*/  @P5 FMUL R20, R20, 0.25 ;  /* 0x3e80000014145820 */ /* 0x000fe20000400000 */
[C---:B-1----:R-:W-:Y:S01]  /*0320*/  FSETP.GT.AND P1, PT, R13.reuse, 8.50705917302346158658e+37, PT ;  /* 0x7e8000000d00780b */ /* 0x042fe20003f24000 */
[----:B------:R-:W-:Y:S01]  /*0330*/  @!P4 FMUL R18, R18, 16777216 ;  /* 0x4b8000001212c820 */ /* 0x000fe20000400000 */
[----:B------:R-:W-:Y:S01]  /*0340*/  FSETP.GEU.AND P6, PT, R13, 1.175494350822287508e-38, PT ;  /* 0x008000000d00780b */ /* 0x000fe20003fce000 */
[----:B------:R-:W-:Y:S01]  /*0350*/  @!P3 FMUL R20, R20, 16777216 ;  /* 0x4b8000001414b820 */ /* 0x000fe20000400000 */
[----:B------:R-:W-:Y:S02]  /*0360*/  FADD R5, R5, -R9 ;  /* 0x8000000905057221 */ /* 0x000fe40000000000 */
[----:B------:R-:W1:Y:S01]  /*0370*/  MUFU.RCP R9, R18 ;  /* 0x0000001200097308 */ /* 0x000e620000001000 */
[----:B------:R-:W-:Y:S01]  /*0380*/  @P2 FMUL R12, R12, 0.25 ;  /* 0x3e8000000c0c2820 */ /* 0x000fe20000400000 */
[----:B------:R-:W-:-:S06]  /*0390*/  FADD R7, R7, -R11 ;  /* 0x8000000b07077221 */ /* 0x000fcc0000000000 */
[----:B------:R-:W2:Y:S01]  /*03a0*/  MUFU.RCP R20, R20 ;  /* 0x0000001400147308 */ /* 0x000ea20000001000 */
[----:B------:R-:W-:Y:S01]  /*03b0*/  @P1 FMUL R13, R13, 0.25 ;  /* 0x3e8000000d0d1820 */ /* 0x000fe20000400000 */
[----:B------:R-:W-:Y:S01]  /*03c0*/  @!P0 FMUL R12, R12, 16777216 ;  /* 0x4b8000000c0c8820 */ /* 0x000fe20000400000 */
[----:B------:R-:W-:Y:S01]  /*03d0*/  FSEL R11, R0, 1, P5 ;  /* 0x3f800000000b7808 */ /* 0x000fe20002800000 */
[----:B----4-:R-:W-:Y:S01]  /*03e0*/  FADD R29, R29, -R25 ;  /* 0x800000191d1d7221 */ /* 0x010fe20000000000 */
[----:B------:R-:W-:Y:S01]  /*03f0*/  @!P6 FMUL R13, R13, 16777216 ;  /* 0x4b8000000d0de820 */ /* 0x000fe20000400000 */
[----:B------:R-:W-:Y:S01]  /*0400*/  FADD R24, R28, -R24 ;  /* 0x800000181c187221 */ /* 0x000fe20000000000 */
[----:B------:R-:W-:Y:S01]  /*0410*/  @!P4 FMUL R8, R8, 16777216 ;  /* 0x4b8000000808c820 */ /* 0x000fe20000400000 */
[----:B------:R-:W3:Y:S01]  /*0420*/  MUFU.RCP R25, R12 ;  /* 0x0000000c00197308 */ /* 0x000ee20000001000 */
[----:B------:R-:W-:Y:S02]  /*0430*/  @!P3 FMUL R11, R11, 16777216 ;  /* 0x4b8000000b0bb820 */ /* 0x000fe40000400000 */
[----:B-1----:R-:W-:Y:S01]  /*0440*/  FMUL R9, R9, R8 ;  /* 0x0000000809097220 */ /* 0x002fe20000400000 */
[----:B------:R-:W-:-:S04]  /*0450*/  FSEL R8, R0, 1, P2 ;  /* 0x3f80000000087808 */ /* 0x000fc80001000000 */
[----:B------:R-:W1:Y:S01]  /*0460*/  MUFU.RCP R28, R13 ;  /* 0x0000000d001c7308 */ /* 0x000e620000001000 */
[----:B--2---:R-:W-:Y:S01]  /*0470*/  FMUL R18, R20, R11 ;  /* 0x0000000b14127220 */ /* 0x004fe20000400000 */
[----:B------:R-:W-:Y:S01]  /*0480*/  FSEL R11, R0, 1, P1 ;  /* 0x3f800000000b7808 */ /* 0x000fe20000800000 */
[----:B------:R-:W-:Y:S01]  /*0490*/  @!P0 FMUL R8, R8, 16777216 ;  /* 0x4b80000008088820 */ /* 0x000fe20000400000 */
[----:B------:R-:W-:-:S03]  /*04a0*/  FMUL R21, R9, R4 ;  /* 0x0000000409157220 */ /* 0x000fc60000400000 */
[----:B------:R-:W-:Y:S01]  /*04b0*/  @!P6 FMUL R11, R11, 16777216 ;  /* 0x4b8000000b0be820 */ /* 0x000fe20000400000 */
[----:B---3--:R-:W-:Y:S01]  /*04c0*/  FMUL R25, R25, R8 ;  /* 0x0000000819197220 */ /* 0x008fe20000400000 */
[----:B------:R-:W-:Y:S01]  /*04d0*/  FADD R6, R6, -R10 ;  /* 0x8000000a06067221 */ /* 0x000fe20000000000 */
[----:B0-----:R-:W-:-:S04]  /*04e0*/  IMAD.WIDE R8, R19, 0x4, R32 ;  /* 0x0000000413087825 */ /* 0x001fc800078e0220 */
[----:B------:R-:W-:Y:S01]  /*04f0*/  FMUL R18, R18, R5 ;  /* 0x0000000512127220 */ /* 0x000fe20000400000 */
[----:B-1----:R-:W-:Y:S01]  /*0500*/  FMUL R28, R28, R11 ;  /* 0x0000000b1c1c7220 */ /* 0x002fe20000400000 */
[----:B------:R-:W-:Y:S01]  /*0510*/  FMUL R25, R25, R6 ;  /* 0x0000000619197220 */ /* 0x000fe20000400000 */
[----:B------:R-:W2:Y:S02]  /*0520*/  LDG.E.EL.128 R8, desc[UR4][R8.64] ;  /* 0x0000000408087981 */ /* 0x000ea4000c2e1d00 */
[----:B------:R-:W-:Y:S02]  /*0530*/  FMUL R28, R28, R7 ;  /* 0x000000071c1c7220 */ /* 0x000fe40000400000 */
[----:B------:R-:W2:Y:S01]  /*0540*/  LDG.E.EL.128 R4, desc[UR4][R34.64] ;  /* 0x0000000422047981 */ /* 0x000ea2000c2e1d00 */
[----:B------:R-:W-:-:S06]  /*0550*/  IMAD.WIDE R12, R3, 0x4, R16 ;  /* 0x00000004030c7825 */ /* 0x000fcc00078e0210 */
[----:B------:R-:W3:Y:S01]  /*0560*/  LDG.E.EL.128 R12, desc[UR4][R12.64] ;  /* 0x000000040c0c7981 */ /* 0x000ee2000c2e1d00 */
[----:B------:R-:W-:-:S04]  /*0570*/  IMAD.WIDE R16, R3, 0x4, R22 ;  /* 0x0000000403107825 */ /* 0x000fc800078e0216 */
[----:B------:R-:W-:-:S04]  /*0580*/  IMAD.WIDE R22, R3, 0x4, R32 ;  /* 0x0000000403167825 */ /* 0x000fc800078e0220 */
[----:B--2---:R-:W-:Y:S01]  /*0590*/  FFMA R4, R4, R21, R8 ;  /* 0x0000001504047223 */ /* 0x004fe20000000008 */
[----:B------:R-:W-:Y:S01]  /*05a0*/  FFMA R5, R5, R18, R9 ;  /* 0x0000001205057223 */ /* 0x000fe20000000009 */
[----:B------:R-:W2:Y:S04]  /*05b0*/  LDG.E.EL.128 R20, desc[UR4][R22.64] ;  /* 0x0000000416147981 */ /* 0x000ea8000c2e1d00 */
[----:B------:R-:W2:Y:S01]  /*05c0*/  LDG.E.EL.128 R16, desc[UR4][R16.64] ;  /* 0x0000000410107981 */ /* 0x000ea2000c2e1d00 */
[----:B---3--:R-:W-:-:S06]  /*05d0*/  FADD R3, R12, 0.0010000000474974513054 ;  /* 0x3a83126f0c037421 */ /* 0x008fcc0000000000 */
[----:B------:R-:W0:Y:S01]  /*05e0*/  MUFU.SQRT R3, R3 ;  /* 0x0000000300037308 */ /* 0x000e220000002000 */
[----:B------:R-:W-:Y:S01]  /*05f0*/  FADD R13, R13, 0.0010000000474974513054 ;  /* 0x3a83126f0d0d7421 */ /* 0x000fe20000000000 */
[----:B------:R-:W-:Y:S01]  /*0600*/  FADD R14, R14, 0.0010000000474974513054 ;  /* 0x3a83126f0e0e7421 */ /* 0x000fe20000000000 */
[----:B------:R-:W-:Y:S01]  /*0610*/  FADD R15, R15, 0.0010000000474974513054 ;  /* 0x3a83126f0f0f7421 */ /* 0x000fe20000000000 */
[----:B------:R-:W-:Y:S01]  /*0620*/  FFMA R6, R6, R25, R10 ;  /* 0x0000001906067223 */ /* 0x000fe2000000000a */
[----:B------:R-:W-:-:S03]  /*0630*/  FFMA R7, R7, R28, R11 ;  /* 0x0000001c07077223 */ /* 0x000fc6000000000b */
[----:B------:R-:W1:Y:S08]  /*0640*/  MUFU.SQRT R11, R13 ;  /* 0x0000000d000b7308 */ /* 0x000e700000002000 */
[----:B------:R-:W3:Y:S01]  /*0650*/  MUFU.SQRT R12, R14 ;  /* 0x0000000e000c7308 */ /* 0x000ee20000002000 */
[----:B0-----:R-:W-:-:S07]  /*0660*/  FSETP.GT.AND P6, PT, R3, 8.50705917302346158658e+37, PT ;  /* 0x7e8000000300780b */ /* 0x001fce0003fc4000 */
[----:B------:R-:W0:Y:S01]  /*0670*/  MUFU.SQRT R10, R15 ;  /* 0x0000000f000a7308 */ /* 0x000e220000002000 */
[----:B------:R-:W-:Y:S02]  /*0680*/  FSETP.GEU.AND P5, PT, R3, 1.175494350822287508e-38, PT ;  /* 0x008000000300780b */ /* 0x000fe40003fae000 */
[----:B-1----:R-:W-:Y:S02]  /*0690*/  FSETP.GT.AND P4, PT, R11, 8.50705917302346158658e+37, PT ;  /* 0x7e8000000b00780b */ /* 0x002fe40003f84000 */
[----:B---3--:R-:W-:Y:S01]  /*06a0*/  FSETP.GT.AND P2, PT, R12, 8.50705917302346158658e+37, PT ;  /* 0x7e8000000c00780b */ /* 0x008fe20003f44000 */
[----:B------:R-:W-:Y:S01]  /*06b0*/  @P6 FMUL R3, R3, 0.25 ;  /* 0x3e80000003036820 */ /* 0x000fe20000400000 */
[----:B------:R-:W-:Y:S02]  /*06c0*/  FSEL R8, R0, 1, P6 ;  /* 0x3f80000000087808 */ /* 0x000fe40003000000 */
[----:B------:R-:W-:Y:S02]  /*06d0*/  FSETP.GEU.AND P3, PT, R11, 1.175494350822287508e-38, PT ;  /* 0x008000000b00780b */ /* 0x000fe40003f6e000 */
[----:B0-----:R-:W-:-:S02]  /*06e0*/  FSETP.GT.AND P1, PT, R10, 8.50705917302346158658e+37, PT ;  /* 0x7e8000000a00780b */ /* 0x001fc40003f24000 */
[----:B------:R-:W-:Y:S02]  /*06f0*/  FSETP.GEU.AND P0, PT, R12, 1.175494350822287508e-38, PT ;  /* 0x008000000c00780b */ /* 0x000fe40003f0e000 */
[----:B------:R-:W-:Y:S01]  /*0700*/  FSETP.GEU.AND P6, PT, R10, 1.175494350822287508e-38, PT ;  /* 0x008000000a00780b */ /* 0x000fe20003fce000 */
[----:B------:R-:W-:Y:S01]  /*0710*/  @!P5 FMUL R3, R3, 16777216 ;  /* 0x4b8000000303d820 */ /* 0x000fe20000400000 */
[----:B------:R-:W-:Y:S01]  /*0720*/  @P4 FMUL R11, R11, 0.25 ;  /* 0x3e8000000b0b4820 */ /* 0x000fe20000400000 */
[----:B------:R-:W-:-:S04]  /*0730*/  @P2 FMUL R12, R12, 0.25 ;  /* 0x3e8000000c0c2820 */ /* 0x000fc80000400000 */
[----:B------:R-:W0:Y:S02]  /*0740*/  MUFU.RCP R3, R3 ;  /* 0x0000000300037308 */ /* 0x000e240000001000 */
[----:B------:R-:W-:Y:S01]  /*0750*/  @P1 FMUL R10, R10, 0.25 ;  /* 0x3e8000000a0a1820 */ /* 0x000fe20000400000 */
[----:B------:R-:W-:Y:S01]  /*0760*/  @!P3 FMUL R11, R11, 16777216 ;  /* 0x4b8000000b0bb820 */ /* 0x000fe20000400000 */
[----:B------:R-:W-:Y:S02]  /*0770*/  @!P0 FMUL R12, R12, 16777216 ;  /* 0x4b8000000c0c8820 */ /* 0x000fe40000400000 */
[----:B------:R-:W-:Y:S01]  /*0780*/  @!P6 FMUL R10, R10, 16777216 ;  /* 0x4b8000000a0ae820 */ /* 0x000fe20000400000 */
[----:B------:R-:W-:Y:S02]  /*0790*/  @!P5 FMUL R8, R8, 16777216 ;  /* 0x4b8000000808d820 */ /* 0x000fe40000400000 */
[----:B------:R-:W1:Y:S01]  /*07a0*/  MUFU.RCP R11, R11 ;  /* 0x0000000b000b7308 */ /* 0x000e620000001000 */
[----:B------:R-:W-:-:S07]  /*07b0*/  FSEL R14, R0, 1, P4 ;  /* 0x3f800000000e7808 */ /* 0x000fce0002000000 */
[----:B------:R-:W3:Y:S01]  /*07c0*/  MUFU.RCP R12, R12 ;  /* 0x0000000c000c7308 */ /* 0x000ee20000001000 */
[----:B------:R-:W-:-:S07]  /*07d0*/  FSEL R13, R0, 1, P2 ;  /* 0x3f800000000d7808 */ /* 0x000fce0001000000 */
[----:B------:R-:W4:Y:S01]  /*07e0*/  MUFU.RCP R10, R10 ;  /* 0x0000000a000a7308 */ /* 0x000f220000001000 */
[----:B------:R-:W-:Y:S01]  /*07f0*/  FSEL R15, R0, 1, P1 ;  /* 0x3f800000000f7808 */ /* 0x000fe20000800000 */
[----:B0-----:R-:W-:Y:S02]  /*0800*/  FMUL R3, R3, R8 ;  /* 0x0000000803037220 */ /* 0x001fe40000400000 */
[----:B------:R-:W0:Y:S01]  /*0810*/  LDC.64 R8, c[0x0][0x238] ;  /* 0x00008e00ff087b82 */ /* 0x000e220000000a00 */
[----:B------:R-:W-:Y:S01]  /*0820*/  @!P3 FMUL R14, R14, 16777216 ;  /* 0x4b8000000e0eb820 */ /* 0x000fe20000400000 */
[----:B------:R-:W-:Y:S01]  /*0830*/  @!P0 FMUL R13, R13, 16777216 ;  /* 0x4b8000000d0d8820 */ /* 0x000fe20000400000 */
[----:B------:R-:W-:Y:S01]  /*0840*/  @!P6 FMUL R15, R15, 16777216 ;  /* 0x4b8000000f0fe820 */ /* 0x000fe20000400000 */
[----:B------:R-:W-:Y:S01]  /*0850*/  FADD R26, R30, -R26 ;  /* 0x8000001a1e1a7221 */ /* 0x000fe20000000000 */
[----:B------:R-:W-:Y:S01]  /*0860*/  FADD R27, R31, -R27 ;  /* 0x8000001b1f1b7221 */ /* 0x000fe20000000000 */
[----:B-1----:R-:W-:Y:S01]  /*0870*/  FMUL R14, R11, R14 ;  /* 0x0000000e0b0e7220 */ /* 0x002fe20000400000 */
[----:B---3--:R-:W-:Y:S01]  /*0880*/  FMUL R13, R12, R13 ;  /* 0x0000000d0c0d7220 */ /* 0x008fe20000400000 */
[----:B----4-:R-:W-:Y:S01]  /*0890*/  FMUL R0, R10, R15 ;  /* 0x0000000f0a007220 */ /* 0x010fe20000400000 */
[----:B------:R-:W-:Y:S01]  /*08a0*/  FMUL R3, R3, R24 ;  /* 0x0000001803037220 */ /* 0x000fe20000400000 */
[----:B------:R-:W-:Y:S01]  /*08b0*/  FMUL R14, R14, R29 ;  /* 0x0000001d0e0e7220 */ /* 0x000fe20000400000 */
[----:B------:R-:W-:Y:S01]  /*08c0*/  FMUL R13, R13, R26 ;  /* 0x0000001a0d0d7220 */ /* 0x000fe20000400000 */
[----:B------:R-:W-:Y:S01]  /*08d0*/  FMUL R0, R0, R27 ;  /* 0x0000001b00007220 */ /* 0x000fe20000400000 */
[----:B------:R-:W-:-:S02]  /*08e0*/  FSETP.GEU.AND P6, PT, R7, RZ, PT ;  /* 0x000000ff0700720b */ /* 0x000fc40003fce000 */
[----:B------:R-:W-:Y:S02]  /*08f0*/  FSETP.GEU.AND P0, PT, R6, RZ, PT ;  /* 0x000000ff0600720b */ /* 0x000fe40003f0e000 */
[----:B------:R-:W-:Y:S02]  /*0900*/  SEL R7, R7, RZ, P6 ;  /* 0x000000ff07077207 */ /* 0x000fe40003000000 */
[C---:B------:R-:W-:Y:S02]  /*0910*/  FSETP.GEU.AND P1, PT, R5.reuse, RZ, PT ;  /* 0x000000ff0500720b */ /* 0x040fe40003f2e000 */
[----:B------:R-:W-:Y:S01]  /*0920*/  FSETP.GEU.AND P2, PT, R4, RZ, PT ;  /* 0x000000ff0400720b */ /* 0x000fe20003f4e000 */
[----:B0-----:R-:W-:Y:S01]  /*0930*/  IMAD.WIDE R8, R2, 0x4, R8 ;  /* 0x0000000402087825 */ /* 0x001fe200078e0208 */
[----:B------:R-:W-:Y:S02]  /*0940*/  SEL R6, R6, RZ, P0 ;  /* 0x000000ff06067207 */ /* 0x000fe40000000000 */
[----:B------:R-:W-:-:S02]  /*0950*/  SEL R5, R5, RZ, P1 ;  /* 0x000000ff05057207 */ /* 0x000fc40000800000 */
[----:B------:R-:W-:-:S05]  /*0960*/  SEL R4, R4, RZ, P2 ;  /* 0x000000ff04047207 */ /* 0x000fca0001000000 */
[----:B------:R-:W-:Y:S01]  /*0970*/  STG.E.128 desc[UR4][R8.64], R4 ;  /* 0x0000000408007986 */ /* 0x000fe2000c101d04 */
[----:B--2---:R-:W-:Y:S01]  /*0980*/  FFMA R3, R16, R3, R20 ;  /* 0x0000000310037223 */ /* 0x004fe20000000014 */
[----:B------:R-:W-:Y:S01]  /*0990*/  FFMA R14, R17, R14, R21 ;  /* 0x0000000e110e7223 */ /* 0x000fe20000000015 */
[----:B------:R-:W-:Y:S01]  /*09a0*/  FFMA R13, R18, R13, R22 ;  /* 0x0000000d120d7223 */ /* 0x000fe20000000016 */
[----:B------:R-:W-:Y:S02]  /*09b0*/  FFMA R0, R19, R0, R23 ;  /* 0x0000000013007223 */ /* 0x000fe40000000017 */
[----:B------:R-:W-:Y:S02]  /*09c0*/  FSETP.GEU.AND P5, PT, R3, RZ, PT ;  /* 0x000000ff0300720b */ /* 0x000fe40003fae000 */
[----:B------:R-:W-:Y:S02]  /*09d0*/  FSETP.GEU.AND P3, PT, R13, RZ, PT ;  /* 0x000000ff0d00720b */ /* 0x000fe40003f6e000 */
[----:B------:R-:W-:-:S02]  /*09e0*/  FSETP.GEU.AND P4, PT, R14, RZ, PT ;  /* 0x000000ff0e00720b */ /* 0x000fc40003f8e000 */
[----:B------:R-:W-:Y:S02]  /*09f0*/  FSETP.GEU.AND P6, PT, R0, RZ, PT ;  /* 0x000000ff0000720b */ /* 0x000fe40003fce000 */
[----:B------:R-:W-:Y:S02]  /*0a00*/  SEL R18, R13, RZ, P3 ;  /* 0x000000ff0d127207 */ /* 0x000fe40001800000 */
[----:B------:R-:W-:Y:S02]  /*0a10*/  SEL R17, R14, RZ, P4 ;  /* 0x000000ff0e117207 */ /* 0x000fe40002000000 */
[----:B------:R-:W-:Y:S02]  /*0a20*/  SEL R16, R3, RZ, P5 ;  /* 0x000000ff03107207 */ /* 0x000fe40002800000 */
[----:B------:R-:W-:-:S05]  /*0a30*/  SEL R19, R0, RZ, P6 ;  /* 0x000000ff00137207 */ /* 0x000fca0003000000 */
[----:B------:R-:W-:Y:S01]  /*0a40*/  STG.E.128 desc[UR4][R8.64+0x800], R16 ;  /* 0x0008001008007986 */ /* 0x000fe2000c101d04 */
[----:B------:R-:W-:Y:S05]  /*0a50*/  EXIT ;  /* 0x000000000000794d */ /* 0x000fea0003800000 */
.L_x_0:
[----:B------:R-:W-:-:S00]  /*0a60*/  BRA `(.L_x_0) ;  /* 0xfffffffc00fc7947 */ /* 0x000fc0000383ffff */
[----:B------:R-:W-:-:S00]  /*0a70*/  NOP ;  /* 0x0000000000007918 */ /* 0x000fc00000000000 */
        /* <DEDUP_REMOVED lines=8> */
.L_x_1:


//--------------------- .nv.global.init           --------------------------
	.section	.nv.global.init,"aw",@progbits
.nv.global.init:
	.type		_$_str,@object
	.size		_$_str,(_$_str_$_2 - _$_str)
_$_str:
        /*0000*/ 	.byte	0x5f, 0x5f, 0x43, 0x55, 0x44, 0x41, 0x5f, 0x46, 0x54, 0x5a, 0x00
	.type		_$_str_$_2,@object
	.size		_$_str_$_2,(.L_1 - _$_str_$_2)
_$_str_$_2:
        /*000b*/ 	.byte	0x5f, 0x5f, 0x43, 0x55, 0x44, 0x41, 0x5f, 0x50, 0x52, 0x45, 0x43, 0x5f, 0x53, 0x51, 0x52, 0x54
        /*001b*/ 	.byte	0x00
.L_1:


//--------------------- .nv.constant0.triton_poi_fused__native_batch_norm_legit_no_training_relu_46 --------------------------
	.section	.nv.constant0.triton_poi_fused__native_batch_norm_legit_no_training_relu_46,"a",@progbits
	.sectionflags	@""
	.align	4
.nv.constant0.triton_poi_fused__native_batch_norm_legit_no_training_relu_46:
	.zero		580
